//
// Generated by NVIDIA NVVM Compiler
//
// Compiler Build ID: CL-36424714
// Cuda compilation tools, release 13.0, V13.0.88
// Based on NVVM 20.0.0
//

.version 9.0
.target sm_100
.address_size 64

	// .globl	_Z3smmPiS_S_S_iiii

.visible .entry _Z3smmPiS_S_S_iiii(
	.param .u64 .ptr .align 1 _Z3smmPiS_S_S_iiii_param_0,
	.param .u64 .ptr .align 1 _Z3smmPiS_S_S_iiii_param_1,
	.param .u64 .ptr .align 1 _Z3smmPiS_S_S_iiii_param_2,
	.param .u64 .ptr .align 1 _Z3smmPiS_S_S_iiii_param_3,
	.param .u32 _Z3smmPiS_S_S_iiii_param_4,
	.param .u32 _Z3smmPiS_S_S_iiii_param_5,
	.param .u32 _Z3smmPiS_S_S_iiii_param_6,
	.param .u32 _Z3smmPiS_S_S_iiii_param_7
)
{
	.reg .pred 	%p<11>;
	.reg .b32 	%r<127>;
	.reg .b64 	%rd<51>;

	ld.param.u64 	%rd5, [_Z3smmPiS_S_S_iiii_param_0];
	ld.param.u64 	%rd2, [_Z3smmPiS_S_S_iiii_param_1];
	ld.param.u64 	%rd3, [_Z3smmPiS_S_S_iiii_param_2];
	ld.param.u64 	%rd4, [_Z3smmPiS_S_S_iiii_param_3];
	ld.param.u32 	%r39, [_Z3smmPiS_S_S_iiii_param_4];
	ld.param.u32 	%r40, [_Z3smmPiS_S_S_iiii_param_5];
	ld.param.u32 	%r41, [_Z3smmPiS_S_S_iiii_param_6];
	ld.param.u32 	%r42, [_Z3smmPiS_S_S_iiii_param_7];
	cvta.to.global.u64 	%rd1, %rd5;
	mov.u32 	%r43, %ctaid.x;
	mov.u32 	%r44, %ntid.x;
	mov.u32 	%r45, %tid.x;
	mad.lo.s32 	%r1, %r43, %r44, %r45;
	setp.gt.s32 	%p1, %r1, %r42;
	@%p1 bra 	$L__BB0_15;
	cvta.to.global.u64 	%rd6, %rd2;
	cvta.to.global.u64 	%rd7, %rd3;
	shl.b32 	%r47, %r1, 1;
	mul.wide.s32 	%rd8, %r47, 4;
	add.s64 	%rd9, %rd6, %rd8;
	ld.global.u32 	%r2, [%rd9];
	ld.global.u32 	%r3, [%rd9+4];
	mul.wide.s32 	%rd10, %r1, 4;
	add.s64 	%rd11, %rd7, %rd10;
	ld.global.u32 	%r4, [%rd11];
	setp.lt.s32 	%p2, %r39, 1;
	@%p2 bra 	$L__BB0_14;
	and.b32  	%r5, %r39, 15;
	setp.lt.u32 	%p3, %r39, 16;
	mov.b32 	%r118, 0;
	@%p3 bra 	$L__BB0_5;
	and.b32  	%r118, %r39, 2147483632;
	neg.s32 	%r112, %r118;
	shl.b32 	%r8, %r40, 4;
	mul.wide.s32 	%rd14, %r40, 4;
	mov.u32 	%r111, %r2;
$L__BB0_4:
	.pragma "nounroll";
	mul.wide.s32 	%rd12, %r111, 4;
	add.s64 	%rd13, %rd1, %rd12;
	ld.global.u32 	%r52, [%rd13];
	mad.lo.s32 	%r53, %r52, %r4, %r126;
	add.s64 	%rd15, %rd13, %rd14;
	ld.global.u32 	%r54, [%rd15];
	mad.lo.s32 	%r55, %r54, %r4, %r53;
	add.s64 	%rd16, %rd15, %rd14;
	ld.global.u32 	%r56, [%rd16];
	mad.lo.s32 	%r57, %r56, %r4, %r55;
	add.s64 	%rd17, %rd16, %rd14;
	ld.global.u32 	%r58, [%rd17];
	mad.lo.s32 	%r59, %r58, %r4, %r57;
	add.s64 	%rd18, %rd17, %rd14;
	ld.global.u32 	%r60, [%rd18];
	mad.lo.s32 	%r61, %r60, %r4, %r59;
	add.s64 	%rd19, %rd18, %rd14;
	ld.global.u32 	%r62, [%rd19];
	mad.lo.s32 	%r63, %r62, %r4, %r61;
	add.s64 	%rd20, %rd19, %rd14;
	ld.global.u32 	%r64, [%rd20];
	mad.lo.s32 	%r65, %r64, %r4, %r63;
	add.s64 	%rd21, %rd20, %rd14;
	ld.global.u32 	%r66, [%rd21];
	mad.lo.s32 	%r67, %r66, %r4, %r65;
	add.s64 	%rd22, %rd21, %rd14;
	ld.global.u32 	%r68, [%rd22];
	mad.lo.s32 	%r69, %r68, %r4, %r67;
	add.s64 	%rd23, %rd22, %rd14;
	ld.global.u32 	%r70, [%rd23];
	mad.lo.s32 	%r71, %r70, %r4, %r69;
	add.s64 	%rd24, %rd23, %rd14;
	ld.global.u32 	%r72, [%rd24];
	mad.lo.s32 	%r73, %r72, %r4, %r71;
	add.s64 	%rd25, %rd24, %rd14;
	ld.global.u32 	%r74, [%rd25];
	mad.lo.s32 	%r75, %r74, %r4, %r73;
	add.s64 	%rd26, %rd25, %rd14;
	ld.global.u32 	%r76, [%rd26];
	mad.lo.s32 	%r77, %r76, %r4, %r75;
	add.s64 	%rd27, %rd26, %rd14;
	ld.global.u32 	%r78, [%rd27];
	mad.lo.s32 	%r79, %r78, %r4, %r77;
	add.s64 	%rd28, %rd27, %rd14;
	ld.global.u32 	%r80, [%rd28];
	mad.lo.s32 	%r81, %r80, %r4, %r79;
	add.s64 	%rd29, %rd28, %rd14;
	ld.global.u32 	%r82, [%rd29];
	mad.lo.s32 	%r126, %r82, %r4, %r81;
	add.s32 	%r112, %r112, 16;
	add.s32 	%r111, %r111, %r8;
	setp.ne.s32 	%p4, %r112, 0;
	@%p4 bra 	$L__BB0_4;
$L__BB0_5:
	setp.eq.s32 	%p5, %r5, 0;
	@%p5 bra 	$L__BB0_14;
	and.b32  	%r18, %r39, 7;
	setp.lt.u32 	%p6, %r5, 8;
	@%p6 bra 	$L__BB0_8;
	mad.lo.s32 	%r84, %r118, %r40, %r2;
	mul.wide.s32 	%rd30, %r84, 4;
	add.s64 	%rd31, %rd1, %rd30;
	ld.global.u32 	%r85, [%rd31];
	mad.lo.s32 	%r86, %r85, %r4, %r126;
	mul.wide.s32 	%rd32, %r40, 4;
	add.s64 	%rd33, %rd31, %rd32;
	ld.global.u32 	%r87, [%rd33];
	mad.lo.s32 	%r88, %r87, %r4, %r86;
	add.s64 	%rd34, %rd33, %rd32;
	ld.global.u32 	%r89, [%rd34];
	mad.lo.s32 	%r90, %r89, %r4, %r88;
	add.s64 	%rd35, %rd34, %rd32;
	ld.global.u32 	%r91, [%rd35];
	mad.lo.s32 	%r92, %r91, %r4, %r90;
	add.s64 	%rd36, %rd35, %rd32;
	ld.global.u32 	%r93, [%rd36];
	mad.lo.s32 	%r94, %r93, %r4, %r92;
	add.s64 	%rd37, %rd36, %rd32;
	ld.global.u32 	%r95, [%rd37];
	mad.lo.s32 	%r96, %r95, %r4, %r94;
	add.s64 	%rd38, %rd37, %rd32;
	ld.global.u32 	%r97, [%rd38];
	mad.lo.s32 	%r98, %r97, %r4, %r96;
	add.s64 	%rd39, %rd38, %rd32;
	ld.global.u32 	%r99, [%rd39];
	mad.lo.s32 	%r126, %r99, %r4, %r98;
	add.s32 	%r118, %r118, 8;
$L__BB0_8:
	setp.eq.s32 	%p7, %r18, 0;
	@%p7 bra 	$L__BB0_14;
	and.b32  	%r24, %r39, 3;
	setp.lt.u32 	%p8, %r18, 4;
	@%p8 bra 	$L__BB0_11;
	mad.lo.s32 	%r101, %r118, %r40, %r2;
	mul.wide.s32 	%rd40, %r101, 4;
	add.s64 	%rd41, %rd1, %rd40;
	ld.global.u32 	%r102, [%rd41];
	mad.lo.s32 	%r103, %r102, %r4, %r126;
	mul.wide.s32 	%rd42, %r40, 4;
	add.s64 	%rd43, %rd41, %rd42;
	ld.global.u32 	%r104, [%rd43];
	mad.lo.s32 	%r105, %r104, %r4, %r103;
	add.s64 	%rd44, %rd43, %rd42;
	ld.global.u32 	%r106, [%rd44];
	mad.lo.s32 	%r107, %r106, %r4, %r105;
	add.s64 	%rd45, %rd44, %rd42;
	ld.global.u32 	%r108, [%rd45];
	mad.lo.s32 	%r126, %r108, %r4, %r107;
	add.s32 	%r118, %r118, 4;
$L__BB0_11:
	setp.eq.s32 	%p9, %r24, 0;
	@%p9 bra 	$L__BB0_14;
	mad.lo.s32 	%r124, %r118, %r40, %r2;
	neg.s32 	%r123, %r24;
$L__BB0_13:
	.pragma "nounroll";
	mul.wide.s32 	%rd46, %r124, 4;
	add.s64 	%rd47, %rd1, %rd46;
	ld.global.u32 	%r109, [%rd47];
	mad.lo.s32 	%r126, %r109, %r4, %r126;
	add.s32 	%r124, %r124, %r40;
	add.s32 	%r123, %r123, 1;
	setp.ne.s32 	%p10, %r123, 0;
	@%p10 bra 	$L__BB0_13;
$L__BB0_14:
	mad.lo.s32 	%r110, %r2, %r41, %r3;
	cvta.to.global.u64 	%rd48, %rd4;
	mul.wide.s32 	%rd49, %r110, 4;
	add.s64 	%rd50, %rd48, %rd49;
	st.global.u32 	[%rd50], %r126;
$L__BB0_15:
	ret;

}


// ===== COMPILED SASS (sm_100) =====

	.target	sm_100

	.elftype	@"ET_EXEC"


//--------------------- .note.nv.tkinfo           --------------------------
	.section	.note.nv.tkinfo,"",@"SHT_NOTE"
	.sectionflags	@"SHF_NOTE_NV_TKINFO"
	.tkinfo
        /*0018*/ 	.word	0x00000002
        /*0030*/ 	.string	""
        /*0030*/ 	.string	"ptxas"
        /*0030*/ 	.string	"Cuda compilation tools, release 13.0, V13.0.88"
        /*0030*/ 	.string	"Build cuda_13.0.r13.0/compiler.36424714_0"
        /*0030*/ 	.string	"-arch sm_100 -m 64 "



//--------------------- .note.nv.cuinfo           --------------------------
	.section	.note.nv.cuinfo,"",@"SHT_NOTE"
	.sectionflags	@"SHF_NOTE_NV_CUINFO"
        /*0018*/ 	.short	0x0002
        /*001a*/ 	.short	0x0064
        /*001c*/ 	.short	0x0082
	.zero		2


//--------------------- .nv.info                  --------------------------
	.section	.nv.info,"",@"SHT_CUDA_INFO"
	.align	4


	//----- nvinfo : EIATTR_REGCOUNT
	.align		4
        /*0000*/ 	.byte	0x04, 0x2f
        /*0002*/ 	.short	(.L_1 - .L_0)
	.align		4
.L_0:
        /*0004*/ 	.word	index@(_Z3smmPiS_S_S_iiii)
        /*0008*/ 	.word	0x00000020


	//----- nvinfo : EIATTR_FRAME_SIZE
	.align		4
.L_1:
        /*000c*/ 	.byte	0x04, 0x11
        /*000e*/ 	.short	(.L_3 - .L_2)
	.align		4
.L_2:
        /*0010*/ 	.word	index@(_Z3smmPiS_S_S_iiii)
        /*0014*/ 	.word	0x00000000


	//----- nvinfo : EIATTR_MIN_STACK_SIZE
	.align		4
.L_3:
        /*0018*/ 	.byte	0x04, 0x12
        /*001a*/ 	.short	(.L_5 - .L_4)
	.align		4
.L_4:
        /*001c*/ 	.word	index@(_Z3smmPiS_S_S_iiii)
        /*0020*/ 	.word	0x00000000
.L_5:


//--------------------- .nv.compat                --------------------------
	.section	.nv.compat,"",@"SHT_CUDA_COMPAT_INFO"
	.align	4
        /*0000*/ 	.byte	0x02, 0x09, 0x00, 0x00, 0x02, 0x02, 0x01, 0x00, 0x02, 0x05, 0x05, 0x00, 0x03, 0x07, 0x01, 0x01
        /*0010*/ 	.byte	0x02, 0x03, 0x00, 0x00, 0x02, 0x06, 0x01, 0x00, 0x04, 0x0b, 0x08, 0x00, 0x09, 0x00, 0x00, 0x00
        /*0020*/ 	.byte	0x00, 0x00, 0x00, 0x00


//--------------------- .nv.info._Z3smmPiS_S_S_iiii --------------------------
	.section	.nv.info._Z3smmPiS_S_S_iiii,"",@"SHT_CUDA_INFO"
	.sectionflags	@""
	.align	4


	//----- nvinfo : EIATTR_CUDA_API_VERSION
	.align		4
        /*0000*/ 	.byte	0x04, 0x37
        /*0002*/ 	.short	(.L_7 - .L_6)
.L_6:
        /*0004*/ 	.word	0x00000082


	//----- nvinfo : EIATTR_KPARAM_INFO
	.align		4
.L_7:
        /*0008*/ 	.byte	0x04, 0x17
        /*000a*/ 	.short	(.L_9 - .L_8)
.L_8:
        /*000c*/ 	.word	0x00000000
        /*0010*/ 	.short	0x0007
        /*0012*/ 	.short	0x002c
        /*0014*/ 	.byte	0x00, 0xf0, 0x11, 0x00


	//----- nvinfo : EIATTR_KPARAM_INFO
	.align		4
.L_9:
        /*0018*/ 	.byte	0x04, 0x17
        /*001a*/ 	.short	(.L_11 - .L_10)
.L_10:
        /*001c*/ 	.word	0x00000000
        /*0020*/ 	.short	0x0006
        /*0022*/ 	.short	0x0028
        /*0024*/ 	.byte	0x00, 0xf0, 0x11, 0x00


	//----- nvinfo : EIATTR_KPARAM_INFO
	.align		4
.L_11:
        /*0028*/ 	.byte	0x04, 0x17
        /*002a*/ 	.short	(.L_13 - .L_12)
.L_12:
        /*002c*/ 	.word	0x00000000
        /*0030*/ 	.short	0x0005
        /*0032*/ 	.short	0x0024
        /*0034*/ 	.byte	0x00, 0xf0, 0x11, 0x00


	//----- nvinfo : EIATTR_KPARAM_INFO
	.align		4
.L_13:
        /*0038*/ 	.byte	0x04, 0x17
        /*003a*/ 	.short	(.L_15 - .L_14)
.L_14:
        /*003c*/ 	.word	0x00000000
        /*0040*/ 	.short	0x0004
        /*0042*/ 	.short	0x0020
        /*0044*/ 	.byte	0x00, 0xf0, 0x11, 0x00


	//----- nvinfo : EIATTR_KPARAM_INFO
	.align		4
.L_15:
        /*0048*/ 	.byte	0x04, 0x17
        /*004a*/ 	.short	(.L_17 - .L_16)
.L_16:
        /*004c*/ 	.word	0x00000000
        /*0050*/ 	.short	0x0003
        /*0052*/ 	.short	0x0018
        /*0054*/ 	.byte	0x00, 0xf5, 0x21, 0x00


	//----- nvinfo : EIATTR_KPARAM_INFO
	.align		4
.L_17:
        /*0058*/ 	.byte	0x04, 0x17
        /*005a*/ 	.short	(.L_19 - .L_18)
.L_18:
        /*005c*/ 	.word	0x00000000
        /*0060*/ 	.short	0x0002
        /*0062*/ 	.short	0x0010
        /*0064*/ 	.byte	0x00, 0xf5, 0x21, 0x00


	//----- nvinfo : EIATTR_KPARAM_INFO
	.align		4
.L_19:
        /*0068*/ 	.byte	0x04, 0x17
        /*006a*/ 	.short	(.L_21 - .L_20)
.L_20:
        /*006c*/ 	.word	0x00000000
        /*0070*/ 	.short	0x0001
        /*0072*/ 	.short	0x0008
        /*0074*/ 	.byte	0x00, 0xf5, 0x21, 0x00


	//----- nvinfo : EIATTR_KPARAM_INFO
	.align		4
.L_21:
        /*0078*/ 	.byte	0x04, 0x17
        /*007a*/ 	.short	(.L_23 - .L_22)
.L_22:
        /*007c*/ 	.word	0x00000000
        /*0080*/ 	.short	0x0000
        /*0082*/ 	.short	0x0000
        /*0084*/ 	.byte	0x00, 0xf5, 0x21, 0x00


	//----- nvinfo : EIATTR_SPARSE_MMA_MASK
	.align		4
.L_23:
        /*0088*/ 	.byte	0x03, 0x50
        /*008a*/ 	.short	0x0000


	//----- nvinfo : EIATTR_MAXREG_COUNT
	.align		4
        /*008c*/ 	.byte	0x03, 0x1b
        /*008e*/ 	.short	0x00ff


	//----- nvinfo : EIATTR_MERCURY_ISA_VERSION
	.align		4
        /*0090*/ 	.byte	0x03, 0x5f
        /*0092*/ 	.short	0x0101


	//----- nvinfo : EIATTR_VRC_CTA_INIT_COUNT
	.align		4
        /*0094*/ 	.byte	0x02, 0x4a
	.zero		1
	.zero		1


	//----- nvinfo : EIATTR_EXIT_INSTR_OFFSETS
	.align		4
        /*0098*/ 	.byte	0x04, 0x1c
        /*009a*/ 	.short	(.L_25 - .L_24)


	//   ....[0]....
.L_24:
        /*009c*/ 	.word	0x00000070


	//   ....[1]....
        /*00a0*/ 	.word	0x00000990


	//----- nvinfo : EIATTR_CBANK_PARAM_SIZE
	.align		4
.L_25:
        /*00a4*/ 	.byte	0x03, 0x19
        /*00a6*/ 	.short	0x0030


	//----- nvinfo : EIATTR_PARAM_CBANK
	.align		4
        /*00a8*/ 	.byte	0x04, 0x0a
        /*00aa*/ 	.short	(.L_27 - .L_26)
	.align		4
.L_26:
        /*00ac*/ 	.word	index@(.nv.constant0._Z3smmPiS_S_S_iiii)
        /*00b0*/ 	.short	0x0380
        /*00b2*/ 	.short	0x0030


	//----- nvinfo : EIATTR_SW_WAR
	.align		4
.L_27:
        /*00b4*/ 	.byte	0x04, 0x36
        /*00b6*/ 	.short	(.L_29 - .L_28)
.L_28:
        /*00b8*/ 	.word	0x00000008
.L_29:


//--------------------- .nv.callgraph             --------------------------
	.section	.nv.callgraph,"",@"SHT_CUDA_CALLGRAPH"
	.align	4
	.sectionentsize	8
	.align		4
        /*0000*/ 	.word	0x00000000
	.align		4
        /*0004*/ 	.word	0xffffffff
	.align		4
        /*0008*/ 	.word	0x00000000
	.align		4
        /*000c*/ 	.word	0xfffffffe
	.align		4
        /*0010*/ 	.word	0x00000000
	.align		4
        /*0014*/ 	.word	0xfffffffd
	.align		4
        /*0018*/ 	.word	0x00000000
	.align		4
        /*001c*/ 	.word	0xfffffffc


//--------------------- .text._Z3smmPiS_S_S_iiii  --------------------------
	.section	.text._Z3smmPiS_S_S_iiii,"ax",@progbits
	.align	128
        .global         _Z3smmPiS_S_S_iiii
        .type           _Z3smmPiS_S_S_iiii,@function
        .size           _Z3smmPiS_S_S_iiii,(.L_x_7 - _Z3smmPiS_S_S_iiii)
        .other          _Z3smmPiS_S_S_iiii,@"STO_CUDA_ENTRY STV_DEFAULT"
_Z3smmPiS_S_S_iiii:
.text._Z3smmPiS_S_S_iiii:
[----:B------:R-:W-:Y:S01]  /*0000*/  LDC R1, c[0x0][0x37c] ;  /* 0x0000df00ff017b82 */ /* 0x000fe20000000800 */
[----:B------:R-:W0:Y:S07]  /*0010*/  S2R R0, SR_TID.X ;  /* 0x0000000000007919 */ /* 0x000e2e0000002100 */
[----:B------:R-:W0:Y:S01]  /*0020*/  S2UR UR4, SR_CTAID.X ;  /* 0x00000000000479c3 */ /* 0x000e220000002500 */
[----:B------:R-:W1:Y:S07]  /*0030*/  LDCU UR5, c[0x0][0x3ac] ;  /* 0x00007580ff0577ac */ /* 0x000e6e0008000800 */
[----:B------:R-:W0:Y:S02]  /*0040*/  LDC R9, c[0x0][0x360] ;  /* 0x0000d800ff097b82 */ /* 0x000e240000000800 */
[----:B0-----:R-:W-:-:S05]  /*0050*/  IMAD R9, R9, UR4, R0 ;  /* 0x0000000409097c24 */ /* 0x001fca000f8e0200 */
[----:B-1----:R-:W-:-:S13]  /*0060*/  ISETP.GT.AND P0, PT, R9, UR5, PT ;  /* 0x0000000509007c0c */ /* 0x002fda000bf04270 */
[----:B------:R-:W-:Y:S05]  /*0070*/  @P0 EXIT ;  /* 0x000000000000094d */ /* 0x000fea0003800000 */
[----:B------:R-:W0:Y:S01]  /*0080*/  LDC.64 R4, c[0x0][0x388] ;  /* 0x0000e200ff047b82 */ /* 0x000e220000000a00 */
[----:B------:R-:W1:Y:S01]  /*0090*/  LDCU.64 UR8, c[0x0][0x358] ;  /* 0x00006b00ff0877ac */ /* 0x000e620008000a00 */
[----:B------:R-:W-:Y:S01]  /*00a0*/  SHF.L.U32 R3, R9, 0x1, RZ ;  /* 0x0000000109037819 */ /* 0x000fe200000006ff */
[----:B------:R-:W2:Y:S05]  /*00b0*/  LDCU UR5, c[0x0][0x3a0] ;  /* 0x00007400ff0577ac */ /* 0x000eaa0008000800 */
[----:B------:R-:W3:Y:S01]  /*00c0*/  LDC.64 R6, c[0x0][0x390] ;  /* 0x0000e400ff067b82 */ /* 0x000ee20000000a00 */
[----:B0-----:R-:W-:-:S05]  /*00d0*/  IMAD.WIDE R4, R3, 0x4, R4 ;  /* 0x0000000403047825 */ /* 0x001fca00078e0204 */
[----:B-1----:R0:W5:Y:S04]  /*00e0*/  LDG.E R0, desc[UR8][R4.64] ;  /* 0x0000000804007981 */ /* 0x002168000c1e1900 */
[----:B------:R0:W5:Y:S01]  /*00f0*/  LDG.E R3, desc[UR8][R4.64+0x4] ;  /* 0x0000040804037981 */ /* 0x000162000c1e1900 */
[----:B--2---:R-:W-:Y:S01]  /*0100*/  UISETP.GE.AND UP0, UPT, UR5, 0x1, UPT ;  /* 0x000000010500788c */ /* 0x004fe2000bf06270 */
[----:B---3--:R-:W-:-:S08]  /*0110*/  IMAD.WIDE R6, R9, 0x4, R6 ;  /* 0x0000000409067825 */ /* 0x008fd000078e0206 */
[----:B0-----:R-:W-:Y:S05]  /*0120*/  BRA.U !UP0, `(.L_x_0) ;  /* 0x0000000908047547 */ /* 0x001fea000b800000 */
[----:B------:R0:W5:Y:S01]  /*0130*/  LDG.E R2, desc[UR8][R6.64] ;  /* 0x0000000806027981 */ /* 0x000162000c1e1900 */
[----:B------:R-:W-:Y:S02]  /*0140*/  UISETP.GE.U32.AND UP1, UPT, UR5, 0x10, UPT ;  /* 0x000000100500788c */ /* 0x000fe4000bf26070 */
[----:B------:R-:W-:Y:S01]  /*0150*/  ULOP3.LUT UR6, UR5, 0xf, URZ, 0xc0, !UPT ;  /* 0x0000000f05067892 */ /* 0x000fe2000f8ec0ff */
[----:B------:R-:W-:-:S03]  /*0160*/  UMOV UR4, URZ ;  /* 0x000000ff00047c82 */ /* 0x000fc60008000000 */
[----:B------:R-:W-:-:S03]  /*0170*/  UISETP.NE.AND UP0, UPT, UR6, URZ, UPT ;  /* 0x000000ff0600728c */ /* 0x000fc6000bf05270 */
[----:B0-----:R-:W-:Y:S08]  /*0180*/  BRA.U !UP1, `(.L_x_1) ;  /* 0x0000000109e47547 */ /* 0x001ff0000b800000 */
[----:B------:R-:W-:Y:S01]  /*0190*/  ULOP3.LUT UR4, UR5, 0x7ffffff0, URZ, 0xc0, !UPT ;  /* 0x7ffffff005047892 */ /* 0x000fe2000f8ec0ff */
[----:B-----5:R-:W-:-:S03]  /*01a0*/  MOV R4, R0 ;  /* 0x0000000000047202 */ /* 0x020fc60000000f00 */
[----:B------:R-:W-:-:S12]  /*01b0*/  UIADD3 UR7, UPT, UPT, -UR4, URZ, URZ ;  /* 0x000000ff04077290 */ /* 0x000fd8000fffe1ff */
.L_x_2:
[----:B------:R-:W0:Y:S08]  /*01c0*/  LDC.64 R22, c[0x0][0x380] ;  /* 0x0000e000ff167b82 */ /* 0x000e300000000a00 */
[----:B------:R-:W1:Y:S01]  /*01d0*/  LDC R7, c[0x0][0x3a4] ;  /* 0x0000e900ff077b82 */ /* 0x000e620000000800 */
[----:B0-----:R-:W-:-:S05]  /*01e0*/  IMAD.WIDE R22, R4, 0x4, R22 ;  /* 0x0000000404167825 */ /* 0x001fca00078e0216 */
[----:B------:R-:W2:Y:S01]  /*01f0*/  LDG.E R6, desc[UR8][R22.64] ;  /* 0x0000000816067981 */ /* 0x000ea2000c1e1900 */
[----:B-1----:R-:W-:-:S04]  /*0200*/  IMAD.WIDE R8, R7, 0x4, R22 ;  /* 0x0000000407087825 */ /* 0x002fc800078e0216 */
[C---:B------:R-:W-:Y:S02]  /*0210*/  IMAD.WIDE R10, R7.reuse, 0x4, R8 ;  /* 0x00000004070a7825 */ /* 0x040fe400078e0208 */
[----:B------:R-:W3:Y:S02]  /*0220*/  LDG.E R9, desc[UR8][R8.64] ;  /* 0x0000000808097981 */ /* 0x000ee4000c1e1900 */
[C---:B------:R-:W-:Y:S02]  /*0230*/  IMAD.WIDE R26, R7.reuse, 0x4, R10 ;  /* 0x00000004071a7825 */ /* 0x040fe400078e020a */
[----:B------:R-:W4:Y:S02]  /*0240*/  LDG.E R11, desc[UR8][R10.64] ;  /* 0x000000080a0b7981 */ /* 0x000f24000c1e1900 */
[C---:B------:R-:W-:Y:S02]  /*0250*/  IMAD.WIDE R28, R7.reuse, 0x4, R26 ;  /* 0x00000004071c7825 */ /* 0x040fe400078e021a */
[----:B------:R-:W5:Y:S02]  /*0260*/  LDG.E R13, desc[UR8][R26.64] ;  /* 0x000000081a0d7981 */ /* 0x000f64000c1e1900 */
[----:B------:R-:W-:-:S02]  /*0270*/  IMAD.WIDE R14, R7, 0x4, R28 ;  /* 0x00000004070e7825 */ /* 0x000fc400078e021c */
[----:B------:R-:W5:Y:S04]  /*0280*/  LDG.E R10, desc[UR8][R28.64] ;  /* 0x000000081c0a7981 */ /* 0x000f68000c1e1900 */
[----:B------:R0:W5:Y:S01]  /*0290*/  LDG.E R8, desc[UR8][R14.64] ;  /* 0x000000080e087981 */ /* 0x000162000c1e1900 */
[----:B------:R-:W-:-:S04]  /*02a0*/  IMAD.WIDE R24, R7, 0x4, R14 ;  /* 0x0000000407187825 */ /* 0x000fc800078e020e */
[C---:B------:R-:W-:Y:S02]  /*02b0*/  IMAD.WIDE R20, R7.reuse, 0x4, R24 ;  /* 0x0000000407147825 */ /* 0x040fe400078e0218 */
[----:B------:R-:W5:Y:S02]  /*02c0*/  LDG.E R25, desc[UR8][R24.64] ;  /* 0x0000000818197981 */ /* 0x000f64000c1e1900 */
[C---:B------:R-:W-:Y:S02]  /*02d0*/  IMAD.WIDE R18, R7.reuse, 0x4, R20 ;  /* 0x0000000407127825 */ /* 0x040fe400078e0214 */
[----:B------:R-:W5:Y:S02]  /*02e0*/  LDG.E R21, desc[UR8][R20.64] ;  /* 0x0000000814157981 */ /* 0x000f64000c1e1900 */
[C---:B------:R-:W-:Y:S02]  /*02f0*/  IMAD.WIDE R16, R7.reuse, 0x4, R18 ;  /* 0x0000000407107825 */ /* 0x040fe400078e0212 */
[----:B------:R-:W5:Y:S02]  /*0300*/  LDG.E R19, desc[UR8][R18.64] ;  /* 0x0000000812137981 */ /* 0x000f64000c1e1900 */
[----:B0-----:R-:W-:-:S02]  /*0310*/  IMAD.WIDE R14, R7, 0x4, R16 ;  /* 0x00000004070e7825 */ /* 0x001fc400078e0210 */
[----:B------:R-:W5:Y:S02]  /*0320*/  LDG.E R12, desc[UR8][R16.64] ;  /* 0x00000008100c7981 */ /* 0x000f64000c1e1900 */
[C---:B------:R-:W-:Y:S02]  /*0330*/  IMAD.WIDE R22, R7.reuse, 0x4, R14 ;  /* 0x0000000407167825 */ /* 0x040fe400078e020e */
[----:B------:R0:W5:Y:S02]  /*0340*/  LDG.E R18, desc[UR8][R14.64] ;  /* 0x000000080e127981 */ /* 0x000164000c1e1900 */
[C---:B------:R-:W-:Y:S02]  /*0350*/  IMAD.WIDE R26, R7.reuse, 0x4, R22 ;  /* 0x00000004071a7825 */ /* 0x040fe400078e0216 */
[----:B------:R-:W5:Y:S02]  /*0360*/  LDG.E R23, desc[UR8][R22.64] ;  /* 0x0000000816177981 */ /* 0x000f64000c1e1900 */
[----:B------:R-:W-:-:S02]  /*0370*/  IMAD.WIDE R28, R7, 0x4, R26 ;  /* 0x00000004071c7825 */ /* 0x000fc400078e021a */
[----:B------:R-:W5:Y:S02]  /*0380*/  LDG.E R27, desc[UR8][R26.64] ;  /* 0x000000081a1b7981 */ /* 0x000f64000c1e1900 */
[C---:B0-----:R-:W-:Y:S02]  /*0390*/  IMAD.WIDE R14, R7.reuse, 0x4, R28 ;  /* 0x00000004070e7825 */ /* 0x041fe400078e021c */
[----:B------:R-:W5:Y:S02]  /*03a0*/  LDG.E R29, desc[UR8][R28.64] ;  /* 0x000000081c1d7981 */ /* 0x000f64000c1e1900 */
[----:B------:R-:W-:Y:S02]  /*03b0*/  IMAD.WIDE R16, R7, 0x4, R14 ;  /* 0x0000000407107825 */ /* 0x000fe400078e020e */
[----:B------:R-:W5:Y:S04]  /*03c0*/  LDG.E R20, desc[UR8][R14.64] ;  /* 0x000000080e147981 */ /* 0x000f68000c1e1900 */
[----:B------:R-:W5:Y:S01]  /*03d0*/  LDG.E R24, desc[UR8][R16.64] ;  /* 0x0000000810187981 */ /* 0x000f62000c1e1900 */
[----:B------:R-:W-:-:S04]  /*03e0*/  UIADD3 UR7, UPT, UPT, UR7, 0x10, URZ ;  /* 0x0000001007077890 */ /* 0x000fc8000fffe0ff */
[----:B------:R-:W-:Y:S01]  /*03f0*/  UISETP.NE.AND UP1, UPT, UR7, URZ, UPT ;  /* 0x000000ff0700728c */ /* 0x000fe2000bf25270 */
[----:B------:R-:W-:Y:S01]  /*0400*/  LEA R4, R7, R4, 0x4 ;  /* 0x0000000407047211 */ /* 0x000fe200078e20ff */
[----:B--2---:R-:W-:-:S04]  /*0410*/  IMAD R6, R2, R6, R5 ;  /* 0x0000000602067224 */ /* 0x004fc800078e0205 */
[----:B---3--:R-:W-:-:S04]  /*0420*/  IMAD R6, R2, R9, R6 ;  /* 0x0000000902067224 */ /* 0x008fc800078e0206 */
[----:B----4-:R-:W-:-:S04]  /*0430*/  IMAD R6, R2, R11, R6 ;  /* 0x0000000b02067224 */ /* 0x010fc800078e0206 */
[----:B-----5:R-:W-:-:S04]  /*0440*/  IMAD R13, R2, R13, R6 ;  /* 0x0000000d020d7224 */ /* 0x020fc800078e0206 */
[----:B------:R-:W-:-:S04]  /*0450*/  IMAD R13, R2, R10, R13 ;  /* 0x0000000a020d7224 */ /* 0x000fc800078e020d */
        /* <DEDUP_REMOVED lines=10> */
[----:B------:R-:W-:Y:S01]  /*0500*/  IMAD R5, R2, R24, R29 ;  /* 0x0000001802057224 */ /* 0x000fe200078e021d */
[----:B------:R-:W-:Y:S06]  /*0510*/  BRA.U UP1, `(.L_x_2) ;  /* 0xfffffffd01287547 */ /* 0x000fec000b83ffff */
.L_x_1:
[----:B------:R-:W-:Y:S05]  /*0520*/  BRA.U !UP0, `(.L_x_0) ;  /* 0x0000000508047547 */ /* 0x000fea000b800000 */
[----:B------:R-:W-:Y:S02]  /*0530*/  UISETP.GE.U32.AND UP0, UPT, UR6, 0x8, UPT ;  /* 0x000000080600788c */ /* 0x000fe4000bf06070 */
[----:B------:R-:W-:-:S04]  /*0540*/  ULOP3.LUT UR7, UR5, 0x7, URZ, 0xc0, !UPT ;  /* 0x0000000705077892 */ /* 0x000fc8000f8ec0ff */
[----:B------:R-:W-:-:S03]  /*0550*/  UISETP.NE.AND UP1, UPT, UR7, URZ, UPT ;  /* 0x000000ff0700728c */ /* 0x000fc6000bf25270 */
[----:B------:R-:W-:Y:S08]  /*0560*/  BRA.U !UP0, `(.L_x_3) ;  /* 0x0000000108707547 */ /* 0x000ff0000b800000 */
[----:B------:R-:W0:Y:S08]  /*0570*/  LDC R21, c[0x0][0x3a4] ;  /* 0x0000e900ff157b82 */ /* 0x000e300000000800 */
[----:B------:R-:W1:Y:S01]  /*0580*/  LDC.64 R6, c[0x0][0x380] ;  /* 0x0000e000ff067b82 */ /* 0x000e620000000a00 */
[----:B0----5:R-:W-:-:S04]  /*0590*/  IMAD R9, R21, UR4, R0 ;  /* 0x0000000415097c24 */ /* 0x021fc8000f8e0200 */
[----:B-1----:R-:W-:-:S04]  /*05a0*/  IMAD.WIDE R6, R9, 0x4, R6 ;  /* 0x0000000409067825 */ /* 0x002fc800078e0206 */
[C---:B------:R-:W-:Y:S02]  /*05b0*/  IMAD.WIDE R8, R21.reuse, 0x4, R6 ;  /* 0x0000000415087825 */ /* 0x040fe400078e0206 */
[----:B------:R-:W2:Y:S02]  /*05c0*/  LDG.E R6, desc[UR8][R6.64] ;  /* 0x0000000806067981 */ /* 0x000ea4000c1e1900 */
[C---:B------:R-:W-:Y:S02]  /*05d0*/  IMAD.WIDE R10, R21.reuse, 0x4, R8 ;  /* 0x00000004150a7825 */ /* 0x040fe400078e0208 */
[----:B------:R-:W3:Y:S02]  /*05e0*/  LDG.E R8, desc[UR8][R8.64] ;  /* 0x0000000808087981 */ /* 0x000ee4000c1e1900 */
[C---:B------:R-:W-:Y:S02]  /*05f0*/  IMAD.WIDE R12, R21.reuse, 0x4, R10 ;  /* 0x00000004150c7825 */ /* 0x040fe400078e020a */
[----:B------:R-:W4:Y:S02]  /*0600*/  LDG.E R10, desc[UR8][R10.64] ;  /* 0x000000080a0a7981 */ /* 0x000f24000c1e1900 */
[----:B------:R-:W-:-:S02]  /*0610*/  IMAD.WIDE R14, R21, 0x4, R12 ;  /* 0x00000004150e7825 */ /* 0x000fc400078e020c */
[----:B------:R-:W4:Y:S02]  /*0620*/  LDG.E R12, desc[UR8][R12.64] ;  /* 0x000000080c0c7981 */ /* 0x000f24000c1e1900 */
[C---:B------:R-:W-:Y:S02]  /*0630*/  IMAD.WIDE R16, R21.reuse, 0x4, R14 ;  /* 0x0000000415107825 */ /* 0x040fe400078e020e */
[----:B------:R-:W4:Y:S02]  /*0640*/  LDG.E R14, desc[UR8][R14.64] ;  /* 0x000000080e0e7981 */ /* 0x000f24000c1e1900 */
[C---:B------:R-:W-:Y:S02]  /*0650*/  IMAD.WIDE R18, R21.reuse, 0x4, R16 ;  /* 0x0000000415127825 */ /* 0x040fe400078e0210 */
[----:B------:R-:W4:Y:S02]  /*0660*/  LDG.E R16, desc[UR8][R16.64] ;  /* 0x0000000810107981 */ /* 0x000f24000c1e1900 */
[----:B------:R-:W-:-:S02]  /*0670*/  IMAD.WIDE R20, R21, 0x4, R18 ;  /* 0x0000000415147825 */ /* 0x000fc400078e0212 */
[----:B------:R-:W4:Y:S04]  /*0680*/  LDG.E R18, desc[UR8][R18.64] ;  /* 0x0000000812127981 */ /* 0x000f28000c1e1900 */
[----:B------:R-:W4:Y:S01]  /*0690*/  LDG.E R20, desc[UR8][R20.64] ;  /* 0x0000000814147981 */ /* 0x000f22000c1e1900 */
[----:B------:R-:W-:Y:S01]  /*06a0*/  UIADD3 UR4, UPT, UPT, UR4, 0x8, URZ ;  /* 0x0000000804047890 */ /* 0x000fe2000fffe0ff */
[----:B--2---:R-:W-:-:S04]  /*06b0*/  IMAD R5, R2, R6, R5 ;  /* 0x0000000602057224 */ /* 0x004fc800078e0205 */
[----:B---3--:R-:W-:-:S04]  /*06c0*/  IMAD R5, R2, R8, R5 ;  /* 0x0000000802057224 */ /* 0x008fc800078e0205 */
[----:B----4-:R-:W-:-:S04]  /*06d0*/  IMAD R5, R2, R10, R5 ;  /* 0x0000000a02057224 */ /* 0x010fc800078e0205 */
[----:B------:R-:W-:-:S04]  /*06e0*/  IMAD R5, R2, R12, R5 ;  /* 0x0000000c02057224 */ /* 0x000fc800078e0205 */
[----:B------:R-:W-:-:S04]  /*06f0*/  IMAD R5, R2, R14, R5 ;  /* 0x0000000e02057224 */ /* 0x000fc800078e0205 */
[----:B------:R-:W-:-:S04]  /*0700*/  IMAD R5, R2, R16, R5 ;  /* 0x0000001002057224 */ /* 0x000fc800078e0205 */
[----:B------:R-:W-:-:S04]  /*0710*/  IMAD R5, R2, R18, R5 ;  /* 0x0000001202057224 */ /* 0x000fc800078e0205 */
[----:B------:R-:W-:-:S07]  /*0720*/  IMAD R5, R2, R20, R5 ;  /* 0x0000001402057224 */ /* 0x000fce00078e0205 */
.L_x_3:
        /* <DEDUP_REMOVED lines=13> */
[----:B------:R-:W-:Y:S02]  /*0800*/  IMAD.WIDE R12, R13, 0x4, R10 ;  /* 0x000000040d0c7825 */ /* 0x000fe400078e020a */
[----:B------:R-:W4:Y:S04]  /*0810*/  LDG.E R10, desc[UR8][R10.64] ;  /* 0x000000080a0a7981 */ /* 0x000f28000c1e1900 */
[----:B------:R-:W4:Y:S01]  /*0820*/  LDG.E R12, desc[UR8][R12.64] ;  /* 0x000000080c0c7981 */ /* 0x000f22000c1e1900 */
[----:B------:R-:W-:Y:S01]  /*0830*/  UIADD3 UR4, UPT, UPT, UR4, 0x4, URZ ;  /* 0x0000000404047890 */ /* 0x000fe2000fffe0ff */
[----:B--2---:R-:W-:-:S04]  /*0840*/  IMAD R5, R2, R6, R5 ;  /* 0x0000000602057224 */ /* 0x004fc800078e0205 */
[----:B---3--:R-:W-:-:S04]  /*0850*/  IMAD R5, R2, R8, R5 ;  /* 0x0000000802057224 */ /* 0x008fc800078e0205 */
[----:B----4-:R-:W-:-:S04]  /*0860*/  IMAD R5, R2, R10, R5 ;  /* 0x0000000a02057224 */ /* 0x010fc800078e0205 */
[----:B------:R-:W-:-:S07]  /*0870*/  IMAD R5, R2, R12, R5 ;  /* 0x0000000c02057224 */ /* 0x000fce00078e0205 */
.L_x_4:
[----:B------:R-:W-:Y:S05]  /*0880*/  BRA.U !UP1, `(.L_x_0) ;  /* 0x00000001092c7547 */ /* 0x000fea000b800000 */
[----:B------:R-:W0:Y:S01]  /*0890*/  LDC R4, c[0x0][0x3a4] ;  /* 0x0000e900ff047b82 */ /* 0x000e220000000800 */
[----:B------:R-:W-:-:S07]  /*08a0*/  UIADD3 UR5, UPT, UPT, -UR5, URZ, URZ ;  /* 0x000000ff05057290 */ /* 0x000fce000fffe1ff */
[----:B------:R-:W1:Y:S01]  /*08b0*/  LDC.64 R8, c[0x0][0x380] ;  /* 0x0000e000ff087b82 */ /* 0x000e620000000a00 */
[----:B0----5:R-:W-:-:S07]  /*08c0*/  IMAD R11, R4, UR4, R0 ;  /* 0x00000004040b7c24 */ /* 0x021fce000f8e0200 */
.L_x_5:
[----:B-1----:R-:W-:-:S06]  /*08d0*/  IMAD.WIDE R6, R11, 0x4, R8 ;  /* 0x000000040b067825 */ /* 0x002fcc00078e0208 */
[----:B------:R-:W2:Y:S01]  /*08e0*/  LDG.E R6, desc[UR8][R6.64] ;  /* 0x0000000806067981 */ /* 0x000ea2000c1e1900 */
[----:B------:R-:W-:Y:S01]  /*08f0*/  UIADD3 UR5, UPT, UPT, UR5, 0x1, URZ ;  /* 0x0000000105057890 */ /* 0x000fe2000fffe0ff */
[----:B------:R-:W-:-:S03]  /*0900*/  IADD3 R11, PT, PT, R11, R4, RZ ;  /* 0x000000040b0b7210 */ /* 0x000fc60007ffe0ff */
[----:B------:R-:W-:Y:S01]  /*0910*/  UISETP.NE.AND UP0, UPT, UR5, URZ, UPT ;  /* 0x000000ff0500728c */ /* 0x000fe2000bf05270 */
[----:B--2---:R-:W-:-:S08]  /*0920*/  IMAD R5, R2, R6, R5 ;  /* 0x0000000602057224 */ /* 0x004fd000078e0205 */
[----:B------:R-:W-:Y:S05]  /*0930*/  BRA.U UP0, `(.L_x_5) ;  /* 0xfffffffd00e47547 */ /* 0x000fea000b83ffff */
.L_x_0:
[----:B------:R-:W0:Y:S01]  /*0940*/  LDC.64 R6, c[0x0][0x398] ;  /* 0x0000e600ff067b82 */ /* 0x000e220000000a00 */
[----:B------:R-:W1:Y:S02]  /*0950*/  LDCU UR4, c[0x0][0x3a8] ;  /* 0x00007500ff0477ac */ /* 0x000e640008000800 */
[----:B-1---5:R-:W-:-:S04]  /*0960*/  IMAD R3, R0, UR4, R3 ;  /* 0x0000000400037c24 */ /* 0x022fc8000f8e0203 */
[----:B0-----:R-:W-:-:S05]  /*0970*/  IMAD.WIDE R2, R3, 0x4, R6 ;  /* 0x0000000403027825 */ /* 0x001fca00078e0206 */
[----:B------:R-:W-:Y:S01]  /*0980*/  STG.E desc[UR8][R2.64], R5 ;  /* 0x0000000502007986 */ /* 0x000fe2000c101908 */
[----:B------:R-:W-:Y:S05]  /*0990*/  EXIT ;  /* 0x000000000000794d */ /* 0x000fea0003800000 */
.L_x_6:
[----:B------:R-:W-:-:S00]  /*09a0*/  BRA `(.L_x_6) ;  /* 0xfffffffc00fc7947 */ /* 0x000fc0000383ffff */
[----:B------:R-:W-:-:S00]  /*09b0*/  NOP ;  /* 0x0000000000007918 */ /* 0x000fc00000000000 */
        /* <DEDUP_REMOVED lines=12> */
.L_x_7:


//--------------------- .nv.shared.reserved.0     --------------------------
	.section	.nv.shared.reserved.0,"aw",@nobits
	.weak		__nv_reservedSMEM_offset_0_alias
	.size		__nv_reservedSMEM_offset_0_alias, 0, 64
	.other		__nv_reservedSMEM_offset_0_alias,@"STO_CUDA_RESERVED_SHARED STV_DEFAULT"
__nv_reservedSMEM_offset_0_alias:
	.zero		0
	.zero		64


//--------------------- .nv.constant0._Z3smmPiS_S_S_iiii --------------------------
	.section	.nv.constant0._Z3smmPiS_S_S_iiii,"a",@progbits
	.sectionflags	@""
	.align	4
.nv.constant0._Z3smmPiS_S_S_iiii:
	.zero		944


//--------------------- SYMBOLS --------------------------

	.type		.nv.reservedSmem.offset0,@object
	.size		.nv.reservedSmem.offset0,0x4
